//
// Generated by NVIDIA NVVM Compiler
//
// Compiler Build ID: CL-36424714
// Cuda compilation tools, release 13.0, V13.0.88
// Based on NVVM 20.0.0
//

.version 9.0
.target sm_100
.address_size 64

	// .globl	_Z6squarev
.extern .func  (.param .b32 func_retval0) vprintf
(
	.param .b64 vprintf_param_0,
	.param .b64 vprintf_param_1
)
;
.global .align 1 .b8 $str[4] = {37, 100, 10};

.visible .entry _Z6squarev()
{
	.local .align 8 .b8 	__local_depot0[8];
	.reg .b64 	%SP;
	.reg .b64 	%SPL;
	.reg .b32 	%r<5>;
	.reg .b64 	%rd<5>;

	mov.u64 	%SPL, __local_depot0;
	cvta.local.u64 	%SP, %SPL;
	add.u64 	%rd1, %SP, 0;
	add.u64 	%rd2, %SPL, 0;
	mov.u32 	%r1, %tid.x;
	mul.lo.s32 	%r2, %r1, %r1;
	st.local.u32 	[%rd2], %r2;
	mov.u64 	%rd3, $str;
	cvta.global.u64 	%rd4, %rd3;
	{ // callseq 0, 0
	.param .b64 param0;
	st.param.b64 	[param0], %rd4;
	.param .b64 param1;
	st.param.b64 	[param1], %rd1;
	.param .b32 retval0;
	call.uni (retval0), 
	vprintf, 
	(
	param0, 
	param1
	);
	ld.param.b32 	%r3, [retval0];
	} // callseq 0
	ret;

}


// ===== COMPILED SASS (sm_100) =====

	.target	sm_100

	.elftype	@"ET_EXEC"


//--------------------- .note.nv.tkinfo           --------------------------
	.section	.note.nv.tkinfo,"",@"SHT_NOTE"
	.sectionflags	@"SHF_NOTE_NV_TKINFO"
	.tkinfo
        /*0018*/ 	.word	0x00000002
        /*0030*/ 	.string	""
        /*0030*/ 	.string	"ptxas"
        /*0030*/ 	.string	"Cuda compilation tools, release 13.0, V13.0.88"
        /*0030*/ 	.string	"Build cuda_13.0.r13.0/compiler.36424714_0"
        /*0030*/ 	.string	"-arch sm_100 -m 64 "



//--------------------- .note.nv.cuinfo           --------------------------
	.section	.note.nv.cuinfo,"",@"SHT_NOTE"
	.sectionflags	@"SHF_NOTE_NV_CUINFO"
        /*0018*/ 	.short	0x0002
        /*001a*/ 	.short	0x0064
        /*001c*/ 	.short	0x0082
	.zero		2


//--------------------- .nv.info                  --------------------------
	.section	.nv.info,"",@"SHT_CUDA_INFO"
	.align	4


	//----- nvinfo : EIATTR_REGCOUNT
	.align		4
        /*0000*/ 	.byte	0x04, 0x2f
        /*0002*/ 	.short	(.L_2 - .L_1)
	.align		4
.L_1:
        /*0004*/ 	.word	index@(_Z6squarev)
        /*0008*/ 	.word	0x00000018


	//----- nvinfo : EIATTR_FRAME_SIZE
	.align		4
.L_2:
        /*000c*/ 	.byte	0x04, 0x11
        /*000e*/ 	.short	(.L_4 - .L_3)
	.align		4
.L_3:
        /*0010*/ 	.word	index@(_Z6squarev)
        /*0014*/ 	.word	0x00000008


	//----- nvinfo : EIATTR_MIN_STACK_SIZE
	.align		4
.L_4:
        /*0018*/ 	.byte	0x04, 0x12
        /*001a*/ 	.short	(.L_6 - .L_5)
	.align		4
.L_5:
        /*001c*/ 	.word	index@(_Z6squarev)
        /*0020*/ 	.word	0x00000008
.L_6:


//--------------------- .nv.compat                --------------------------
	.section	.nv.compat,"",@"SHT_CUDA_COMPAT_INFO"
	.align	4
        /*0000*/ 	.byte	0x02, 0x09, 0x00, 0x00, 0x02, 0x02, 0x01, 0x00, 0x02, 0x05, 0x05, 0x00, 0x03, 0x07, 0x01, 0x01
        /*0010*/ 	.byte	0x02, 0x03, 0x00, 0x00, 0x02, 0x06, 0x01, 0x00, 0x04, 0x0b, 0x08, 0x00, 0x09, 0x00, 0x00, 0x00
        /*0020*/ 	.byte	0x00, 0x00, 0x00, 0x00


//--------------------- .nv.info._Z6squarev       --------------------------
	.section	.nv.info._Z6squarev,"",@"SHT_CUDA_INFO"
	.sectionflags	@""
	.align	4


	//----- nvinfo : EIATTR_CUDA_API_VERSION
	.align		4
        /*0000*/ 	.byte	0x04, 0x37
        /*0002*/ 	.short	(.L_8 - .L_7)
.L_7:
        /*0004*/ 	.word	0x00000082


	//----- nvinfo : EIATTR_SPARSE_MMA_MASK
	.align		4
.L_8:
        /*0008*/ 	.byte	0x03, 0x50
        /*000a*/ 	.short	0x0000


	//----- nvinfo : EIATTR_MAXREG_COUNT
	.align		4
        /*000c*/ 	.byte	0x03, 0x1b
        /*000e*/ 	.short	0x00ff


	//----- nvinfo : EIATTR_EXTERNS
	.align		4
        /*0010*/ 	.byte	0x04, 0x0f
        /*0012*/ 	.short	(.L_10 - .L_9)


	//   ....[0]....
	.align		4
.L_9:
        /*0014*/ 	.word	index@(vprintf)


	//----- nvinfo : EIATTR_MERCURY_ISA_VERSION
	.align		4
.L_10:
        /*0018*/ 	.byte	0x03, 0x5f
        /*001a*/ 	.short	0x0101


	//----- nvinfo : EIATTR_VRC_CTA_INIT_COUNT
	.align		4
        /*001c*/ 	.byte	0x02, 0x4a
	.zero		1
	.zero		1


	//----- nvinfo : EIATTR_SYSCALL_OFFSETS
	.align		4
        /*0020*/ 	.byte	0x04, 0x46
        /*0022*/ 	.short	(.L_12 - .L_11)


	//   ....[0]....
.L_11:
        /*0024*/ 	.word	0x000000f0


	//----- nvinfo : EIATTR_EXIT_INSTR_OFFSETS
	.align		4
.L_12:
        /*0028*/ 	.byte	0x04, 0x1c
        /*002a*/ 	.short	(.L_14 - .L_13)


	//   ....[0]....
.L_13:
        /*002c*/ 	.word	0x00000100


	//----- nvinfo : EIATTR_SW_WAR
	.align		4
.L_14:
        /*0030*/ 	.byte	0x04, 0x36
        /*0032*/ 	.short	(.L_16 - .L_15)
.L_15:
        /*0034*/ 	.word	0x00000008
.L_16:


//--------------------- .nv.callgraph             --------------------------
	.section	.nv.callgraph,"",@"SHT_CUDA_CALLGRAPH"
	.align	4
	.sectionentsize	8
	.align		4
        /*0000*/ 	.word	0x00000000
	.align		4
        /*0004*/ 	.word	0xffffffff
	.align		4
        /*0008*/ 	.word	index@(_Z6squarev)
	.align		4
        /*000c*/ 	.word	index@(vprintf)
	.align		4
        /*0010*/ 	.word	0x00000000
	.align		4
        /*0014*/ 	.word	0xfffffffe
	.align		4
        /*0018*/ 	.word	0x00000000
	.align		4
        /*001c*/ 	.word	0xfffffffd
	.align		4
        /*0020*/ 	.word	0x00000000
	.align		4
        /*0024*/ 	.word	0xfffffffc


//--------------------- .nv.constant4             --------------------------
	.section	.nv.constant4,"a",@progbits
	.align	8
	.align		8
.nv.constant4:
        /*0000*/ 	.dword	vprintf
	.align		8
        /*0008*/ 	.dword	$str


//--------------------- .text._Z6squarev          --------------------------
	.section	.text._Z6squarev,"ax",@progbits
	.align	128
        .global         _Z6squarev
        .type           _Z6squarev,@function
        .size           _Z6squarev,(.L_x_2 - _Z6squarev)
        .other          _Z6squarev,@"STO_CUDA_ENTRY STV_DEFAULT"
_Z6squarev:
.text._Z6squarev:
[----:B------:R-:W0:Y:S01]  /*0000*/  LDC R1, c[0x0][0x37c] ;  /* 0x0000df00ff017b82 */ /* 0x000e220000000800 */
[----:B------:R-:W1:Y:S01]  /*0010*/  S2R R0, SR_TID.X ;  /* 0x0000000000007919 */ /* 0x000e620000002100 */
[----:B------:R-:W-:Y:S01]  /*0020*/  MOV R2, 0x0 ;  /* 0x0000000000027802 */ /* 0x000fe20000000f00 */
[----:B0-----:R-:W-:Y:S01]  /*0030*/  VIADD R1, R1, 0xfffffff8 ;  /* 0xfffffff801017836 */ /* 0x001fe20000000000 */
[----:B------:R-:W0:Y:S04]  /*0040*/  LDCU UR4, c[0x0][0x2f8] ;  /* 0x00005f00ff0477ac */ /* 0x000e280008000800 */
[----:B------:R-:W2:Y:S01]  /*0050*/  LDC.64 R2, c[0x4][R2] ;  /* 0x0100000002027b82 */ /* 0x000ea20000000a00 */
[----:B------:R-:W3:Y:S01]  /*0060*/  LDCU.64 UR6, c[0x4][0x8] ;  /* 0x01000100ff0677ac */ /* 0x000ee20008000a00 */
[----:B------:R-:W4:Y:S01]  /*0070*/  LDCU UR5, c[0x0][0x2fc] ;  /* 0x00005f80ff0577ac */ /* 0x000f220008000800 */
[----:B0-----:R-:W-:Y:S01]  /*0080*/  IADD3 R6, P0, PT, R1, UR4, RZ ;  /* 0x0000000401067c10 */ /* 0x001fe2000ff1e0ff */
[----:B---3--:R-:W-:Y:S01]  /*0090*/  IMAD.U32 R4, RZ, RZ, UR6 ;  /* 0x00000006ff047e24 */ /* 0x008fe2000f8e00ff */
[----:B------:R-:W-:-:S03]  /*00a0*/  MOV R5, UR7 ;  /* 0x0000000700057c02 */ /* 0x000fc60008000f00 */
[----:B----4-:R-:W-:Y:S02]  /*00b0*/  IMAD.X R7, RZ, RZ, UR5, P0 ;  /* 0x00000005ff077e24 */ /* 0x010fe400080e06ff */
[----:B-1----:R-:W-:-:S05]  /*00c0*/  IMAD R0, R0, R0, RZ ;  /* 0x0000000000007224 */ /* 0x002fca00078e02ff */
[----:B------:R0:W-:Y:S02]  /*00d0*/  STL [R1], R0 ;  /* 0x0000000001007387 */ /* 0x0001e40000100800 */
[----:B------:R-:W-:-:S07]  /*00e0*/  LEPC R20, `(.L_x_0) ;  /* 0x000000001014794e */ /* 0x000fce0000000000 */
[----:B0-2---:R-:W-:Y:S05]  /*00f0*/  CALL.ABS.NOINC R2 ;  /* 0x0000000002007343 */ /* 0x005fea0003c00000 */
.L_x_0:
[----:B------:R-:W-:Y:S05]  /*0100*/  EXIT ;  /* 0x000000000000794d */ /* 0x000fea0003800000 */
.L_x_1:
[----:B------:R-:W-:-:S00]  /*0110*/  BRA `(.L_x_1) ;  /* 0xfffffffc00fc7947 */ /* 0x000fc0000383ffff */
[----:B------:R-:W-:-:S00]  /*0120*/  NOP ;  /* 0x0000000000007918 */ /* 0x000fc00000000000 */
        /* <DEDUP_REMOVED lines=13> */
.L_x_2:


//--------------------- .nv.global.init           --------------------------
	.section	.nv.global.init,"aw",@progbits
.nv.global.init:
	.type		$str,@object
	.size		$str,(.L_0 - $str)
$str:
        /*0000*/ 	.byte	0x25, 0x64, 0x0a, 0x00
.L_0:


//--------------------- .nv.shared.reserved.0     --------------------------
	.section	.nv.shared.reserved.0,"aw",@nobits
	.weak		__nv_reservedSMEM_offset_0_alias
	.size		__nv_reservedSMEM_offset_0_alias, 0, 64
	.other		__nv_reservedSMEM_offset_0_alias,@"STO_CUDA_RESERVED_SHARED STV_DEFAULT"
__nv_reservedSMEM_offset_0_alias:
	.zero		0
	.zero		64


//--------------------- .nv.constant0._Z6squarev  --------------------------
	.section	.nv.constant0._Z6squarev,"a",@progbits
	.sectionflags	@""
	.align	4
.nv.constant0._Z6squarev:
	.zero		896


//--------------------- SYMBOLS --------------------------

	.type		.nv.reservedSmem.offset0,@object
	.size		.nv.reservedSmem.offset0,0x4
	.type		vprintf,@function
